//
// Generated by NVIDIA NVVM Compiler
//
// Compiler Build ID: CL-36424714
// Cuda compilation tools, release 13.0, V13.0.88
// Based on NVVM 20.0.0
//

.version 9.0
.target sm_100
.address_size 64

	// .globl	_Z11countKernelPiS_ii

.visible .entry _Z11countKernelPiS_ii(
	.param .u64 .ptr .align 1 _Z11countKernelPiS_ii_param_0,
	.param .u64 .ptr .align 1 _Z11countKernelPiS_ii_param_1,
	.param .u32 _Z11countKernelPiS_ii_param_2,
	.param .u32 _Z11countKernelPiS_ii_param_3
)
{
	.reg .pred 	%p<2>;
	.reg .b32 	%r<8>;
	.reg .b64 	%rd<9>;

	ld.param.u64 	%rd1, [_Z11countKernelPiS_ii_param_0];
	ld.param.u64 	%rd2, [_Z11countKernelPiS_ii_param_1];
	ld.param.u32 	%r2, [_Z11countKernelPiS_ii_param_2];
	mov.u32 	%r3, %ctaid.x;
	mov.u32 	%r4, %ntid.x;
	mov.u32 	%r5, %tid.x;
	mad.lo.s32 	%r1, %r3, %r4, %r5;
	setp.ge.s32 	%p1, %r1, %r2;
	@%p1 bra 	$L__BB0_2;
	cvta.to.global.u64 	%rd3, %rd1;
	cvta.to.global.u64 	%rd4, %rd2;
	mul.wide.s32 	%rd5, %r1, 4;
	add.s64 	%rd6, %rd3, %rd5;
	ld.global.u32 	%r6, [%rd6];
	mul.wide.s32 	%rd7, %r6, 4;
	add.s64 	%rd8, %rd4, %rd7;
	atom.global.add.u32 	%r7, [%rd8], 1;
$L__BB0_2:
	ret;

}
	// .globl	_Z9prefixSumPii
.visible .entry _Z9prefixSumPii(
	.param .u64 .ptr .align 1 _Z9prefixSumPii_param_0,
	.param .u32 _Z9prefixSumPii_param_1
)
{
	.reg .pred 	%p<7>;
	.reg .b32 	%r<17>;
	.reg .b64 	%rd<7>;

	ld.param.u64 	%rd3, [_Z9prefixSumPii_param_0];
	ld.param.u32 	%r6, [_Z9prefixSumPii_param_1];
	cvta.to.global.u64 	%rd1, %rd3;
	mov.u32 	%r7, %ctaid.x;
	mov.u32 	%r8, %ntid.x;
	mov.u32 	%r9, %tid.x;
	mad.lo.s32 	%r1, %r7, %r8, %r9;
	setp.ge.s32 	%p1, %r1, %r6;
	setp.lt.s32 	%p2, %r6, 2;
	or.pred  	%p3, %p1, %p2;
	@%p3 bra 	$L__BB1_7;
	mul.wide.s32 	%rd4, %r1, 4;
	add.s64 	%rd2, %rd1, %rd4;
	mov.b32 	%r15, 1;
$L__BB1_2:
	setp.lt.s32 	%p4, %r1, %r15;
	mov.b32 	%r16, 0;
	@%p4 bra 	$L__BB1_4;
	sub.s32 	%r12, %r1, %r15;
	mul.wide.s32 	%rd5, %r12, 4;
	add.s64 	%rd6, %rd1, %rd5;
	ld.global.u32 	%r16, [%rd6];
$L__BB1_4:
	setp.lt.s32 	%p5, %r1, %r15;
	bar.sync 	0;
	@%p5 bra 	$L__BB1_6;
	ld.global.u32 	%r13, [%rd2];
	add.s32 	%r14, %r13, %r16;
	st.global.u32 	[%rd2], %r14;
$L__BB1_6:
	bar.sync 	0;
	shl.b32 	%r15, %r15, 1;
	setp.lt.s32 	%p6, %r15, %r6;
	@%p6 bra 	$L__BB1_2;
$L__BB1_7:
	ret;

}
	// .globl	_Z10sortKernelPiS_S_i
.visible .entry _Z10sortKernelPiS_S_i(
	.param .u64 .ptr .align 1 _Z10sortKernelPiS_S_i_param_0,
	.param .u64 .ptr .align 1 _Z10sortKernelPiS_S_i_param_1,
	.param .u64 .ptr .align 1 _Z10sortKernelPiS_S_i_param_2,
	.param .u32 _Z10sortKernelPiS_S_i_param_3
)
{
	.reg .pred 	%p<2>;
	.reg .b32 	%r<8>;
	.reg .b64 	%rd<13>;

	ld.param.u64 	%rd1, [_Z10sortKernelPiS_S_i_param_0];
	ld.param.u64 	%rd2, [_Z10sortKernelPiS_S_i_param_1];
	ld.param.u64 	%rd3, [_Z10sortKernelPiS_S_i_param_2];
	ld.param.u32 	%r2, [_Z10sortKernelPiS_S_i_param_3];
	mov.u32 	%r3, %ctaid.x;
	mov.u32 	%r4, %ntid.x;
	mov.u32 	%r5, %tid.x;
	mad.lo.s32 	%r1, %r3, %r4, %r5;
	setp.ge.s32 	%p1, %r1, %r2;
	@%p1 bra 	$L__BB2_2;
	cvta.to.global.u64 	%rd4, %rd1;
	cvta.to.global.u64 	%rd5, %rd3;
	cvta.to.global.u64 	%rd6, %rd2;
	mul.wide.s32 	%rd7, %r1, 4;
	add.s64 	%rd8, %rd4, %rd7;
	ld.global.u32 	%r6, [%rd8];
	mul.wide.s32 	%rd9, %r6, 4;
	add.s64 	%rd10, %rd5, %rd9;
	atom.global.add.u32 	%r7, [%rd10], -1;
	mul.wide.s32 	%rd11, %r7, 4;
	add.s64 	%rd12, %rd6, %rd11;
	st.global.u32 	[%rd12+-4], %r6;
$L__BB2_2:
	ret;

}


// ===== COMPILED SASS (sm_100) =====

	.target	sm_100

	.elftype	@"ET_EXEC"


//--------------------- .note.nv.tkinfo           --------------------------
	.section	.note.nv.tkinfo,"",@"SHT_NOTE"
	.sectionflags	@"SHF_NOTE_NV_TKINFO"
	.tkinfo
        /*0018*/ 	.word	0x00000002
        /*0030*/ 	.string	""
        /*0030*/ 	.string	"ptxas"
        /*0030*/ 	.string	"Cuda compilation tools, release 13.0, V13.0.88"
        /*0030*/ 	.string	"Build cuda_13.0.r13.0/compiler.36424714_0"
        /*0030*/ 	.string	"-arch sm_100 -m 64 "



//--------------------- .note.nv.cuinfo           --------------------------
	.section	.note.nv.cuinfo,"",@"SHT_NOTE"
	.sectionflags	@"SHF_NOTE_NV_CUINFO"
        /*0018*/ 	.short	0x0002
        /*001a*/ 	.short	0x0064
        /*001c*/ 	.short	0x0082
	.zero		2


//--------------------- .nv.info                  --------------------------
	.section	.nv.info,"",@"SHT_CUDA_INFO"
	.align	4


	//----- nvinfo : EIATTR_REGCOUNT
	.align		4
        /*0000*/ 	.byte	0x04, 0x2f
        /*0002*/ 	.short	(.L_1 - .L_0)
	.align		4
.L_0:
        /*0004*/ 	.word	index@(_Z11countKernelPiS_ii)
        /*0008*/ 	.word	0x0000000a


	//----- nvinfo : EIATTR_FRAME_SIZE
	.align		4
.L_1:
        /*000c*/ 	.byte	0x04, 0x11
        /*000e*/ 	.short	(.L_3 - .L_2)
	.align		4
.L_2:
        /*0010*/ 	.word	index@(_Z11countKernelPiS_ii)
        /*0014*/ 	.word	0x00000000


	//----- nvinfo : EIATTR_REGCOUNT
	.align		4
.L_3:
        /*0018*/ 	.byte	0x04, 0x2f
        /*001a*/ 	.short	(.L_5 - .L_4)
	.align		4
.L_4:
        /*001c*/ 	.word	index@(_Z9prefixSumPii)
        /*0020*/ 	.word	0x0000000c


	//----- nvinfo : EIATTR_FRAME_SIZE
	.align		4
.L_5:
        /*0024*/ 	.byte	0x04, 0x11
        /*0026*/ 	.short	(.L_7 - .L_6)
	.align		4
.L_6:
        /*0028*/ 	.word	index@(_Z9prefixSumPii)
        /*002c*/ 	.word	0x00000000


	//----- nvinfo : EIATTR_REGCOUNT
	.align		4
.L_7:
        /*0030*/ 	.byte	0x04, 0x2f
        /*0032*/ 	.short	(.L_9 - .L_8)
	.align		4
.L_8:
        /*0034*/ 	.word	index@(_Z10sortKernelPiS_S_i)
        /*0038*/ 	.word	0x0000000c


	//----- nvinfo : EIATTR_FRAME_SIZE
	.align		4
.L_9:
        /*003c*/ 	.byte	0x04, 0x11
        /*003e*/ 	.short	(.L_11 - .L_10)
	.align		4
.L_10:
        /*0040*/ 	.word	index@(_Z10sortKernelPiS_S_i)
        /*0044*/ 	.word	0x00000000


	//----- nvinfo : EIATTR_MIN_STACK_SIZE
	.align		4
.L_11:
        /*0048*/ 	.byte	0x04, 0x12
        /*004a*/ 	.short	(.L_13 - .L_12)
	.align		4
.L_12:
        /*004c*/ 	.word	index@(_Z10sortKernelPiS_S_i)
        /*0050*/ 	.word	0x00000000


	//----- nvinfo : EIATTR_MIN_STACK_SIZE
	.align		4
.L_13:
        /*0054*/ 	.byte	0x04, 0x12
        /*0056*/ 	.short	(.L_15 - .L_14)
	.align		4
.L_14:
        /*0058*/ 	.word	index@(_Z9prefixSumPii)
        /*005c*/ 	.word	0x00000000


	//----- nvinfo : EIATTR_MIN_STACK_SIZE
	.align		4
.L_15:
        /*0060*/ 	.byte	0x04, 0x12
        /*0062*/ 	.short	(.L_17 - .L_16)
	.align		4
.L_16:
        /*0064*/ 	.word	index@(_Z11countKernelPiS_ii)
        /*0068*/ 	.word	0x00000000
.L_17:


//--------------------- .nv.compat                --------------------------
	.section	.nv.compat,"",@"SHT_CUDA_COMPAT_INFO"
	.align	4
        /*0000*/ 	.byte	0x02, 0x09, 0x00, 0x00, 0x02, 0x02, 0x01, 0x00, 0x02, 0x05, 0x05, 0x00, 0x03, 0x07, 0x01, 0x01
        /*0010*/ 	.byte	0x02, 0x03, 0x00, 0x00, 0x02, 0x06, 0x01, 0x00, 0x04, 0x0b, 0x08, 0x00, 0x09, 0x00, 0x00, 0x00
        /*0020*/ 	.byte	0x00, 0x00, 0x00, 0x00


//--------------------- .nv.info._Z10sortKernelPiS_S_i --------------------------
	.section	.nv.info._Z10sortKernelPiS_S_i,"",@"SHT_CUDA_INFO"
	.sectionflags	@""
	.align	4


	//----- nvinfo : EIATTR_CUDA_API_VERSION
	.align		4
        /*0000*/ 	.byte	0x04, 0x37
        /*0002*/ 	.short	(.L_19 - .L_18)
.L_18:
        /*0004*/ 	.word	0x00000082


	//----- nvinfo : EIATTR_KPARAM_INFO
	.align		4
.L_19:
        /*0008*/ 	.byte	0x04, 0x17
        /*000a*/ 	.short	(.L_21 - .L_20)
.L_20:
        /*000c*/ 	.word	0x00000000
        /*0010*/ 	.short	0x0003
        /*0012*/ 	.short	0x0018
        /*0014*/ 	.byte	0x00, 0xf0, 0x11, 0x00


	//----- nvinfo : EIATTR_KPARAM_INFO
	.align		4
.L_21:
        /*0018*/ 	.byte	0x04, 0x17
        /*001a*/ 	.short	(.L_23 - .L_22)
.L_22:
        /*001c*/ 	.word	0x00000000
        /*0020*/ 	.short	0x0002
        /*0022*/ 	.short	0x0010
        /*0024*/ 	.byte	0x00, 0xf5, 0x21, 0x00


	//----- nvinfo : EIATTR_KPARAM_INFO
	.align		4
.L_23:
        /*0028*/ 	.byte	0x04, 0x17
        /*002a*/ 	.short	(.L_25 - .L_24)
.L_24:
        /*002c*/ 	.word	0x00000000
        /*0030*/ 	.short	0x0001
        /*0032*/ 	.short	0x0008
        /*0034*/ 	.byte	0x00, 0xf5, 0x21, 0x00


	//----- nvinfo : EIATTR_KPARAM_INFO
	.align		4
.L_25:
        /*0038*/ 	.byte	0x04, 0x17
        /*003a*/ 	.short	(.L_27 - .L_26)
.L_26:
        /*003c*/ 	.word	0x00000000
        /*0040*/ 	.short	0x0000
        /*0042*/ 	.short	0x0000
        /*0044*/ 	.byte	0x00, 0xf5, 0x21, 0x00


	//----- nvinfo : EIATTR_SPARSE_MMA_MASK
	.align		4
.L_27:
        /*0048*/ 	.byte	0x03, 0x50
        /*004a*/ 	.short	0x0000


	//----- nvinfo : EIATTR_MAXREG_COUNT
	.align		4
        /*004c*/ 	.byte	0x03, 0x1b
        /*004e*/ 	.short	0x00ff


	//----- nvinfo : EIATTR_MERCURY_ISA_VERSION
	.align		4
        /*0050*/ 	.byte	0x03, 0x5f
        /*0052*/ 	.short	0x0101


	//----- nvinfo : EIATTR_VRC_CTA_INIT_COUNT
	.align		4
        /*0054*/ 	.byte	0x02, 0x4a
	.zero		1
	.zero		1


	//----- nvinfo : EIATTR_EXIT_INSTR_OFFSETS
	.align		4
        /*0058*/ 	.byte	0x04, 0x1c
        /*005a*/ 	.short	(.L_29 - .L_28)


	//   ....[0]....
.L_28:
        /*005c*/ 	.word	0x00000070


	//   ....[1]....
        /*0060*/ 	.word	0x00000130


	//----- nvinfo : EIATTR_CBANK_PARAM_SIZE
	.align		4
.L_29:
        /*0064*/ 	.byte	0x03, 0x19
        /*0066*/ 	.short	0x001c


	//----- nvinfo : EIATTR_PARAM_CBANK
	.align		4
        /*0068*/ 	.byte	0x04, 0x0a
        /*006a*/ 	.short	(.L_31 - .L_30)
	.align		4
.L_30:
        /*006c*/ 	.word	index@(.nv.constant0._Z10sortKernelPiS_S_i)
        /*0070*/ 	.short	0x0380
        /*0072*/ 	.short	0x001c


	//----- nvinfo : EIATTR_SW_WAR
	.align		4
.L_31:
        /*0074*/ 	.byte	0x04, 0x36
        /*0076*/ 	.short	(.L_33 - .L_32)
.L_32:
        /*0078*/ 	.word	0x00000008
.L_33:


//--------------------- .nv.info._Z9prefixSumPii  --------------------------
	.section	.nv.info._Z9prefixSumPii,"",@"SHT_CUDA_INFO"
	.sectionflags	@""
	.align	4


	//----- nvinfo : EIATTR_CUDA_API_VERSION
	.align		4
        /*0000*/ 	.byte	0x04, 0x37
        /*0002*/ 	.short	(.L_35 - .L_34)
.L_34:
        /*0004*/ 	.word	0x00000082


	//----- nvinfo : EIATTR_KPARAM_INFO
	.align		4
.L_35:
        /*0008*/ 	.byte	0x04, 0x17
        /*000a*/ 	.short	(.L_37 - .L_36)
.L_36:
        /*000c*/ 	.word	0x00000000
        /*0010*/ 	.short	0x0001
        /*0012*/ 	.short	0x0008
        /*0014*/ 	.byte	0x00, 0xf0, 0x11, 0x00


	//----- nvinfo : EIATTR_KPARAM_INFO
	.align		4
.L_37:
        /*0018*/ 	.byte	0x04, 0x17
        /*001a*/ 	.short	(.L_39 - .L_38)
.L_38:
        /*001c*/ 	.word	0x00000000
        /*0020*/ 	.short	0x0000
        /*0022*/ 	.short	0x0000
        /*0024*/ 	.byte	0x00, 0xf5, 0x21, 0x00


	//----- nvinfo : EIATTR_SPARSE_MMA_MASK
	.align		4
.L_39:
        /*0028*/ 	.byte	0x03, 0x50
        /*002a*/ 	.short	0x0000


	//----- nvinfo : EIATTR_MAXREG_COUNT
	.align		4
        /*002c*/ 	.byte	0x03, 0x1b
        /*002e*/ 	.short	0x00ff


	//----- nvinfo : EIATTR_NUM_BARRIERS
	.align		4
        /*0030*/ 	.byte	0x02, 0x4c
        /*0032*/ 	.byte	0x01
	.zero		1


	//----- nvinfo : EIATTR_MERCURY_ISA_VERSION
	.align		4
        /*0034*/ 	.byte	0x03, 0x5f
        /*0036*/ 	.short	0x0101


	//----- nvinfo : EIATTR_VRC_CTA_INIT_COUNT
	.align		4
        /*0038*/ 	.byte	0x02, 0x4a
	.zero		1
	.zero		1


	//----- nvinfo : EIATTR_EXIT_INSTR_OFFSETS
	.align		4
        /*003c*/ 	.byte	0x04, 0x1c
        /*003e*/ 	.short	(.L_41 - .L_40)


	//   ....[0]....
.L_40:
        /*0040*/ 	.word	0x00000080


	//   ....[1]....
        /*0044*/ 	.word	0x000001c0


	//----- nvinfo : EIATTR_CBANK_PARAM_SIZE
	.align		4
.L_41:
        /*0048*/ 	.byte	0x03, 0x19
        /*004a*/ 	.short	0x000c


	//----- nvinfo : EIATTR_PARAM_CBANK
	.align		4
        /*004c*/ 	.byte	0x04, 0x0a
        /*004e*/ 	.short	(.L_43 - .L_42)
	.align		4
.L_42:
        /*0050*/ 	.word	index@(.nv.constant0._Z9prefixSumPii)
        /*0054*/ 	.short	0x0380
        /*0056*/ 	.short	0x000c


	//----- nvinfo : EIATTR_SW_WAR
	.align		4
.L_43:
        /*0058*/ 	.byte	0x04, 0x36
        /*005a*/ 	.short	(.L_45 - .L_44)
.L_44:
        /*005c*/ 	.word	0x00000008
.L_45:


//--------------------- .nv.info._Z11countKernelPiS_ii --------------------------
	.section	.nv.info._Z11countKernelPiS_ii,"",@"SHT_CUDA_INFO"
	.sectionflags	@""
	.align	4


	//----- nvinfo : EIATTR_CUDA_API_VERSION
	.align		4
        /*0000*/ 	.byte	0x04, 0x37
        /*0002*/ 	.short	(.L_47 - .L_46)
.L_46:
        /*0004*/ 	.word	0x00000082


	//----- nvinfo : EIATTR_KPARAM_INFO
	.align		4
.L_47:
        /*0008*/ 	.byte	0x04, 0x17
        /*000a*/ 	.short	(.L_49 - .L_48)
.L_48:
        /*000c*/ 	.word	0x00000000
        /*0010*/ 	.short	0x0003
        /*0012*/ 	.short	0x0014
        /*0014*/ 	.byte	0x00, 0xf0, 0x11, 0x00


	//----- nvinfo : EIATTR_KPARAM_INFO
	.align		4
.L_49:
        /*0018*/ 	.byte	0x04, 0x17
        /*001a*/ 	.short	(.L_51 - .L_50)
.L_50:
        /*001c*/ 	.word	0x00000000
        /*0020*/ 	.short	0x0002
        /*0022*/ 	.short	0x0010
        /*0024*/ 	.byte	0x00, 0xf0, 0x11, 0x00


	//----- nvinfo : EIATTR_KPARAM_INFO
	.align		4
.L_51:
        /*0028*/ 	.byte	0x04, 0x17
        /*002a*/ 	.short	(.L_53 - .L_52)
.L_52:
        /*002c*/ 	.word	0x00000000
        /*0030*/ 	.short	0x0001
        /*0032*/ 	.short	0x0008
        /*0034*/ 	.byte	0x00, 0xf5, 0x21, 0x00


	//----- nvinfo : EIATTR_KPARAM_INFO
	.align		4
.L_53:
        /*0038*/ 	.byte	0x04, 0x17
        /*003a*/ 	.short	(.L_55 - .L_54)
.L_54:
        /*003c*/ 	.word	0x00000000
        /*0040*/ 	.short	0x0000
        /*0042*/ 	.short	0x0000
        /*0044*/ 	.byte	0x00, 0xf5, 0x21, 0x00


	//----- nvinfo : EIATTR_SPARSE_MMA_MASK
	.align		4
.L_55:
        /*0048*/ 	.byte	0x03, 0x50
        /*004a*/ 	.short	0x0000


	//----- nvinfo : EIATTR_MAXREG_COUNT
	.align		4
        /*004c*/ 	.byte	0x03, 0x1b
        /*004e*/ 	.short	0x00ff


	//----- nvinfo : EIATTR_MERCURY_ISA_VERSION
	.align		4
        /*0050*/ 	.byte	0x03, 0x5f
        /*0052*/ 	.short	0x0101


	//----- nvinfo : EIATTR_VRC_CTA_INIT_COUNT
	.align		4
        /*0054*/ 	.byte	0x02, 0x4a
	.zero		1
	.zero		1


	//----- nvinfo : EIATTR_EXIT_INSTR_OFFSETS
	.align		4
        /*0058*/ 	.byte	0x04, 0x1c
        /*005a*/ 	.short	(.L_57 - .L_56)


	//   ....[0]....
.L_56:
        /*005c*/ 	.word	0x00000070


	//   ....[1]....
        /*0060*/ 	.word	0x00000100


	//----- nvinfo : EIATTR_CBANK_PARAM_SIZE
	.align		4
.L_57:
        /*0064*/ 	.byte	0x03, 0x19
        /*0066*/ 	.short	0x0018


	//----- nvinfo : EIATTR_PARAM_CBANK
	.align		4
        /*0068*/ 	.byte	0x04, 0x0a
        /*006a*/ 	.short	(.L_59 - .L_58)
	.align		4
.L_58:
        /*006c*/ 	.word	index@(.nv.constant0._Z11countKernelPiS_ii)
        /*0070*/ 	.short	0x0380
        /*0072*/ 	.short	0x0018


	//----- nvinfo : EIATTR_SW_WAR
	.align		4
.L_59:
        /*0074*/ 	.byte	0x04, 0x36
        /*0076*/ 	.short	(.L_61 - .L_60)
.L_60:
        /*0078*/ 	.word	0x00000008
.L_61:


//--------------------- .nv.callgraph             --------------------------
	.section	.nv.callgraph,"",@"SHT_CUDA_CALLGRAPH"
	.align	4
	.sectionentsize	8
	.align		4
        /*0000*/ 	.word	0x00000000
	.align		4
        /*0004*/ 	.word	0xffffffff
	.align		4
        /*0008*/ 	.word	0x00000000
	.align		4
        /*000c*/ 	.word	0xfffffffe
	.align		4
        /*0010*/ 	.word	0x00000000
	.align		4
        /*0014*/ 	.word	0xfffffffd
	.align		4
        /*0018*/ 	.word	0x00000000
	.align		4
        /*001c*/ 	.word	0xfffffffc


//--------------------- .text._Z10sortKernelPiS_S_i --------------------------
	.section	.text._Z10sortKernelPiS_S_i,"ax",@progbits
	.align	128
        .global         _Z10sortKernelPiS_S_i
        .type           _Z10sortKernelPiS_S_i,@function
        .size           _Z10sortKernelPiS_S_i,(.L_x_4 - _Z10sortKernelPiS_S_i)
        .other          _Z10sortKernelPiS_S_i,@"STO_CUDA_ENTRY STV_DEFAULT"
_Z10sortKernelPiS_S_i:
.text._Z10sortKernelPiS_S_i:
[----:B------:R-:W-:Y:S01]  /*0000*/  LDC R1, c[0x0][0x37c] ;  /* 0x0000df00ff017b82 */ /* 0x000fe20000000800 */
[----:B------:R-:W0:Y:S07]  /*0010*/  S2R R0, SR_TID.X ;  /* 0x0000000000007919 */ /* 0x000e2e0000002100 */
[----:B------:R-:W0:Y:S01]  /*0020*/  S2UR UR4, SR_CTAID.X ;  /* 0x00000000000479c3 */ /* 0x000e220000002500 */
[----:B------:R-:W1:Y:S07]  /*0030*/  LDCU UR5, c[0x0][0x398] ;  /* 0x00007300ff0577ac */ /* 0x000e6e0008000800 */
[----:B------:R-:W0:Y:S02]  /*0040*/  LDC R5, c[0x0][0x360] ;  /* 0x0000d800ff057b82 */ /* 0x000e240000000800 */
[----:B0-----:R-:W-:-:S05]  /*0050*/  IMAD R5, R5, UR4, R0 ;  /* 0x0000000405057c24 */ /* 0x001fca000f8e0200 */
[----:B-1----:R-:W-:-:S13]  /*0060*/  ISETP.GE.AND P0, PT, R5, UR5, PT ;  /* 0x0000000505007c0c */ /* 0x002fda000bf06270 */
[----:B------:R-:W-:Y:S05]  /*0070*/  @P0 EXIT ;  /* 0x000000000000094d */ /* 0x000fea0003800000 */
[----:B------:R-:W0:Y:S01]  /*0080*/  LDC.64 R2, c[0x0][0x380] ;  /* 0x0000e000ff027b82 */ /* 0x000e220000000a00 */
[----:B------:R-:W1:Y:S01]  /*0090*/  LDCU.64 UR4, c[0x0][0x358] ;  /* 0x00006b00ff0477ac */ /* 0x000e620008000a00 */
[----:B------:R-:W-:-:S06]  /*00a0*/  MOV R9, 0xffffffff ;  /* 0xffffffff00097802 */ /* 0x000fcc0000000f00 */
[----:B------:R-:W2:Y:S01]  /*00b0*/  LDC.64 R6, c[0x0][0x388] ;  /* 0x0000e200ff067b82 */ /* 0x000ea20000000a00 */
[----:B0-----:R-:W-:-:S07]  /*00c0*/  IMAD.WIDE R2, R5, 0x4, R2 ;  /* 0x0000000405027825 */ /* 0x001fce00078e0202 */
[----:B------:R-:W0:Y:S01]  /*00d0*/  LDC.64 R4, c[0x0][0x390] ;  /* 0x0000e400ff047b82 */ /* 0x000e220000000a00 */
[----:B-1----:R-:W0:Y:S02]  /*00e0*/  LDG.E R3, desc[UR4][R2.64] ;  /* 0x0000000402037981 */ /* 0x002e24000c1e1900 */
[----:B0-----:R-:W-:-:S06]  /*00f0*/  IMAD.WIDE R4, R3, 0x4, R4 ;  /* 0x0000000403047825 */ /* 0x001fcc00078e0204 */
[----:B------:R-:W2:Y:S02]  /*0100*/  ATOMG.E.ADD.STRONG.GPU PT, R5, desc[UR4][R4.64], R9 ;  /* 0x80000009040579a8 */ /* 0x000ea400081ef104 */
[----:B--2---:R-:W-:-:S05]  /*0110*/  IMAD.WIDE R6, R5, 0x4, R6 ;  /* 0x0000000405067825 */ /* 0x004fca00078e0206 */
[----:B------:R-:W-:Y:S01]  /*0120*/  STG.E desc[UR4][R6.64+-0x4], R3 ;  /* 0xfffffc0306007986 */ /* 0x000fe2000c101904 */
[----:B------:R-:W-:Y:S05]  /*0130*/  EXIT ;  /* 0x000000000000794d */ /* 0x000fea0003800000 */
.L_x_0:
[----:B------:R-:W-:-:S00]  /*0140*/  BRA `(.L_x_0) ;  /* 0xfffffffc00fc7947 */ /* 0x000fc0000383ffff */
[----:B------:R-:W-:-:S00]  /*0150*/  NOP ;  /* 0x0000000000007918 */ /* 0x000fc00000000000 */
        /* <DEDUP_REMOVED lines=10> */
.L_x_4:


//--------------------- .text._Z9prefixSumPii     --------------------------
	.section	.text._Z9prefixSumPii,"ax",@progbits
	.align	128
        .global         _Z9prefixSumPii
        .type           _Z9prefixSumPii,@function
        .size           _Z9prefixSumPii,(.L_x_5 - _Z9prefixSumPii)
        .other          _Z9prefixSumPii,@"STO_CUDA_ENTRY STV_DEFAULT"
_Z9prefixSumPii:
.text._Z9prefixSumPii:
[----:B------:R-:W-:Y:S01]  /*0000*/  LDC R1, c[0x0][0x37c] ;  /* 0x0000df00ff017b82 */ /* 0x000fe20000000800 */
[----:B------:R-:W0:Y:S07]  /*0010*/  S2R R0, SR_TID.X ;  /* 0x0000000000007919 */ /* 0x000e2e0000002100 */
[----:B------:R-:W0:Y:S08]  /*0020*/  S2UR UR4, SR_CTAID.X ;  /* 0x00000000000479c3 */ /* 0x000e300000002500 */
[----:B------:R-:W0:Y:S08]  /*0030*/  LDC R7, c[0x0][0x360] ;  /* 0x0000d800ff077b82 */ /* 0x000e300000000800 */
[----:B------:R-:W1:Y:S01]  /*0040*/  LDC R2, c[0x0][0x388] ;  /* 0x0000e200ff027b82 */ /* 0x000e620000000800 */
[----:B0-----:R-:W-:Y:S01]  /*0050*/  IMAD R7, R7, UR4, R0 ;  /* 0x0000000407077c24 */ /* 0x001fe2000f8e0200 */
[----:B-1----:R-:W-:-:S04]  /*0060*/  ISETP.GE.AND P0, PT, R2, 0x2, PT ;  /* 0x000000020200780c */ /* 0x002fc80003f06270 */
[----:B------:R-:W-:-:S13]  /*0070*/  ISETP.GE.OR P0, PT, R7, R2, !P0 ;  /* 0x000000020700720c */ /* 0x000fda0004706670 */
[----:B------:R-:W-:Y:S05]  /*0080*/  @P0 EXIT ;  /* 0x000000000000094d */ /* 0x000fea0003800000 */
[----:B------:R-:W0:Y:S01]  /*0090*/  LDC.64 R2, c[0x0][0x380] ;  /* 0x0000e000ff027b82 */ /* 0x000e220000000a00 */
[----:B------:R-:W1:Y:S01]  /*00a0*/  LDCU.64 UR6, c[0x0][0x358] ;  /* 0x00006b00ff0677ac */ /* 0x000e620008000a00 */
[----:B------:R-:W2:Y:S01]  /*00b0*/  LDCU UR5, c[0x0][0x388] ;  /* 0x00007100ff0577ac */ /* 0x000ea20008000800 */
[----:B------:R-:W-:Y:S01]  /*00c0*/  UMOV UR4, 0x1 ;  /* 0x0000000100047882 */ /* 0x000fe20000000000 */
[----:B012---:R-:W-:-:S07]  /*00d0*/  IMAD.WIDE R2, R7, 0x4, R2 ;  /* 0x0000000407027825 */ /* 0x007fce00078e0202 */
.L_x_1:
[----:B------:R-:W-:Y:S01]  /*00e0*/  ISETP.GE.AND P0, PT, R7, UR4, PT ;  /* 0x0000000407007c0c */ /* 0x000fe2000bf06270 */
[----:B------:R-:W-:-:S12]  /*00f0*/  HFMA2 R0, -RZ, RZ, 0, 0 ;  /* 0x00000000ff007431 */ /* 0x000fd800000001ff */
[----:B0-----:R-:W0:Y:S01]  /*0100*/  @P0 LDC.64 R4, c[0x0][0x380] ;  /* 0x0000e000ff040b82 */ /* 0x001e220000000a00 */
[----:B------:R-:W-:-:S05]  /*0110*/  @P0 IADD3 R9, PT, PT, R7, -UR4, RZ ;  /* 0x8000000407090c10 */ /* 0x000fca000fffe0ff */
[----:B0-----:R-:W-:-:S05]  /*0120*/  @P0 IMAD.WIDE R4, R9, 0x4, R4 ;  /* 0x0000000409040825 */ /* 0x001fca00078e0204 */
[----:B------:R-:W2:Y:S01]  /*0130*/  @P0 LDG.E R0, desc[UR6][R4.64] ;  /* 0x0000000604000981 */ /* 0x000ea2000c1e1900 */
[----:B------:R-:W-:Y:S06]  /*0140*/  BAR.SYNC.DEFER_BLOCKING 0x0 ;  /* 0x0000000000007b1d */ /* 0x000fec0000010000 */
[----:B------:R-:W2:Y:S01]  /*0150*/  @P0 LDG.E R9, desc[UR6][R2.64] ;  /* 0x0000000602090981 */ /* 0x000ea2000c1e1900 */
[----:B------:R-:W-:-:S04]  /*0160*/  USHF.L.U32 UR4, UR4, 0x1, URZ ;  /* 0x0000000104047899 */ /* 0x000fc800080006ff */
[----:B------:R-:W-:Y:S01]  /*0170*/  UISETP.GE.AND UP0, UPT, UR4, UR5, UPT ;  /* 0x000000050400728c */ /* 0x000fe2000bf06270 */
[----:B--2---:R-:W-:-:S05]  /*0180*/  @P0 IADD3 R9, PT, PT, R9, R0, RZ ;  /* 0x0000000009090210 */ /* 0x004fca0007ffe0ff */
[----:B------:R0:W-:Y:S01]  /*0190*/  @P0 STG.E desc[UR6][R2.64], R9 ;  /* 0x0000000902000986 */ /* 0x0001e2000c101906 */
[----:B------:R-:W-:Y:S06]  /*01a0*/  BAR.SYNC.DEFER_BLOCKING 0x0 ;  /* 0x0000000000007b1d */ /* 0x000fec0000010000 */
[----:B------:R-:W-:Y:S05]  /*01b0*/  BRA.U !UP0, `(.L_x_1) ;  /* 0xfffffffd08c87547 */ /* 0x000fea000b83ffff */
[----:B------:R-:W-:Y:S05]  /*01c0*/  EXIT ;  /* 0x000000000000794d */ /* 0x000fea0003800000 */
.L_x_2:
        /* <DEDUP_REMOVED lines=11> */
.L_x_5:


//--------------------- .text._Z11countKernelPiS_ii --------------------------
	.section	.text._Z11countKernelPiS_ii,"ax",@progbits
	.align	128
        .global         _Z11countKernelPiS_ii
        .type           _Z11countKernelPiS_ii,@function
        .size           _Z11countKernelPiS_ii,(.L_x_6 - _Z11countKernelPiS_ii)
        .other          _Z11countKernelPiS_ii,@"STO_CUDA_ENTRY STV_DEFAULT"
_Z11countKernelPiS_ii:
.text._Z11countKernelPiS_ii:
        /* <DEDUP_REMOVED lines=10> */
[----:B0-----:R-:W-:-:S06]  /*00a0*/  IMAD.WIDE R2, R5, 0x4, R2 ;  /* 0x0000000405027825 */ /* 0x001fcc00078e0202 */
[----:B------:R-:W0:Y:S01]  /*00b0*/  LDC.64 R4, c[0x0][0x388] ;  /* 0x0000e200ff047b82 */ /* 0x000e220000000a00 */
[----:B-1----:R-:W0:Y:S01]  /*00c0*/  LDG.E R3, desc[UR4][R2.64] ;  /* 0x0000000402037981 */ /* 0x002e22000c1e1900 */
[----:B------:R-:W-:Y:S02]  /*00d0*/  HFMA2 R7, -RZ, RZ, 0, 5.9604644775390625e-08 ;  /* 0x00000001ff077431 */ /* 0x000fe400000001ff */
[----:B0-----:R-:W-:-:S05]  /*00e0*/  IMAD.WIDE R4, R3, 0x4, R4 ;  /* 0x0000000403047825 */ /* 0x001fca00078e0204 */
[----:B------:R-:W-:Y:S01]  /*00f0*/  REDG.E.ADD.STRONG.GPU desc[UR4][R4.64], R7 ;  /* 0x000000070400798e */ /* 0x000fe2000c12e104 */
[----:B------:R-:W-:Y:S05]  /*0100*/  EXIT ;  /* 0x000000000000794d */ /* 0x000fea0003800000 */
.L_x_3:
        /* <DEDUP_REMOVED lines=15> */
.L_x_6:


//--------------------- .nv.shared.reserved.0     --------------------------
	.section	.nv.shared.reserved.0,"aw",@nobits
	.weak		__nv_reservedSMEM_offset_0_alias
	.size		__nv_reservedSMEM_offset_0_alias, 0, 64
	.other		__nv_reservedSMEM_offset_0_alias,@"STO_CUDA_RESERVED_SHARED STV_DEFAULT"
__nv_reservedSMEM_offset_0_alias:
	.zero		0
	.zero		64


//--------------------- .nv.constant0._Z10sortKernelPiS_S_i --------------------------
	.section	.nv.constant0._Z10sortKernelPiS_S_i,"a",@progbits
	.sectionflags	@""
	.align	4
.nv.constant0._Z10sortKernelPiS_S_i:
	.zero		924


//--------------------- .nv.constant0._Z9prefixSumPii --------------------------
	.section	.nv.constant0._Z9prefixSumPii,"a",@progbits
	.sectionflags	@""
	.align	4
.nv.constant0._Z9prefixSumPii:
	.zero		908


//--------------------- .nv.constant0._Z11countKernelPiS_ii --------------------------
	.section	.nv.constant0._Z11countKernelPiS_ii,"a",@progbits
	.sectionflags	@""
	.align	4
.nv.constant0._Z11countKernelPiS_ii:
	.zero		920


//--------------------- SYMBOLS --------------------------

	.type		.nv.reservedSmem.offset0,@object
	.size		.nv.reservedSmem.offset0,0x4
